//
// Generated by NVIDIA NVVM Compiler
//
// Compiler Build ID: CL-36424714
// Cuda compilation tools, release 13.0, V13.0.88
// Based on NVVM 20.0.0
//

.version 9.0
.target sm_100
.address_size 64

	// .globl	_Z6updatePfii
.global .align 4 .b8 __cudart_i2opi_f[24] = {65, 144, 67, 60, 153, 149, 98, 219, 192, 221, 52, 245, 209, 87, 39, 252, 41, 21, 68, 78, 110, 131, 249, 162};

.visible .entry _Z6updatePfii(
	.param .u64 .ptr .align 1 _Z6updatePfii_param_0,
	.param .u32 _Z6updatePfii_param_1,
	.param .u32 _Z6updatePfii_param_2
)
{
	.local .align 4 .b8 	__local_depot0[28];
	.reg .b64 	%SP;
	.reg .b64 	%SPL;
	.reg .pred 	%p<17>;
	.reg .b32 	%r<59>;
	.reg .b32 	%f<54>;
	.reg .b64 	%rd<25>;
	.reg .b64 	%fd<29>;

	mov.u64 	%SPL, __local_depot0;
	ld.param.u64 	%rd9, [_Z6updatePfii_param_0];
	ld.param.u32 	%r25, [_Z6updatePfii_param_1];
	ld.param.u32 	%r26, [_Z6updatePfii_param_2];
	add.u64 	%rd1, %SPL, 0;
	mov.u32 	%r1, %tid.x;
	mov.u32 	%r27, %ctaid.x;
	mul.lo.s32 	%r2, %r27, 96;
	add.s32 	%r28, %r1, %r2;
	add.s32 	%r3, %r28, 1;
	setp.eq.s32 	%p1, %r3, 1;
	setp.eq.s32 	%p2, %r3, %r25;
	or.pred  	%p3, %p1, %p2;
	mov.f32 	%f53, 0f00000000;
	@%p3 bra 	$L__BB0_16;
	add.s32 	%r29, %r25, -1;
	cvt.rn.f32.s32 	%f20, %r29;
	cvt.rn.f32.s32 	%f21, %r28;
	div.rn.f32 	%f22, %f21, %f20;
	mul.f32 	%f1, %f22, 0f40C90FDB;
	mul.f32 	%f23, %f1, 0f3F22F983;
	cvt.rni.s32.f32 	%r56, %f23;
	cvt.rn.f32.s32 	%f24, %r56;
	fma.rn.f32 	%f25, %f24, 0fBFC90FDA, %f1;
	fma.rn.f32 	%f26, %f24, 0fB3A22168, %f25;
	fma.rn.f32 	%f45, %f24, 0fA7C234C5, %f26;
	abs.f32 	%f3, %f1;
	setp.ltu.f32 	%p4, %f3, 0f47CE4780;
	@%p4 bra 	$L__BB0_9;
	setp.neu.f32 	%p5, %f3, 0f7F800000;
	@%p5 bra 	$L__BB0_4;
	mov.f32 	%f29, 0f00000000;
	mul.rn.f32 	%f45, %f1, %f29;
	mov.b32 	%r56, 0;
	bra.uni 	$L__BB0_9;
$L__BB0_4:
	mov.b32 	%r5, %f1;
	shl.b32 	%r32, %r5, 8;
	or.b32  	%r6, %r32, -2147483648;
	mov.b64 	%rd24, 0;
	mov.b32 	%r53, 0;
	mov.u64 	%rd22, __cudart_i2opi_f;
	mov.u64 	%rd23, %rd1;
$L__BB0_5:
	.pragma "nounroll";
	ld.global.nc.u32 	%r33, [%rd22];
	mad.wide.u32 	%rd13, %r33, %r6, %rd24;
	shr.u64 	%rd24, %rd13, 32;
	st.local.u32 	[%rd23], %rd13;
	add.s32 	%r53, %r53, 1;
	add.s64 	%rd23, %rd23, 4;
	add.s64 	%rd22, %rd22, 4;
	setp.ne.s32 	%p6, %r53, 6;
	@%p6 bra 	$L__BB0_5;
	shr.u32 	%r34, %r5, 23;
	st.local.u32 	[%rd1+24], %rd24;
	and.b32  	%r9, %r34, 31;
	and.b32  	%r35, %r34, 224;
	add.s32 	%r36, %r35, -128;
	shr.u32 	%r37, %r36, 5;
	mul.wide.u32 	%rd14, %r37, 4;
	sub.s64 	%rd8, %rd1, %rd14;
	ld.local.u32 	%r54, [%rd8+24];
	ld.local.u32 	%r55, [%rd8+20];
	setp.eq.s32 	%p7, %r9, 0;
	@%p7 bra 	$L__BB0_8;
	shf.l.wrap.b32 	%r54, %r55, %r54, %r9;
	ld.local.u32 	%r38, [%rd8+16];
	shf.l.wrap.b32 	%r55, %r38, %r55, %r9;
$L__BB0_8:
	shr.u32 	%r39, %r54, 30;
	shf.l.wrap.b32 	%r40, %r55, %r54, 2;
	shl.b32 	%r41, %r55, 2;
	shr.u32 	%r42, %r40, 31;
	add.s32 	%r43, %r42, %r39;
	neg.s32 	%r44, %r43;
	setp.lt.s32 	%p8, %r5, 0;
	selp.b32 	%r56, %r44, %r43, %p8;
	xor.b32  	%r45, %r40, %r5;
	shr.s32 	%r46, %r40, 31;
	xor.b32  	%r47, %r46, %r40;
	xor.b32  	%r48, %r46, %r41;
	cvt.u64.u32 	%rd15, %r47;
	shl.b64 	%rd16, %rd15, 32;
	cvt.u64.u32 	%rd17, %r48;
	or.b64  	%rd18, %rd16, %rd17;
	cvt.rn.f64.s64 	%fd1, %rd18;
	mul.f64 	%fd2, %fd1, 0d3BF921FB54442D19;
	cvt.rn.f32.f64 	%f27, %fd2;
	neg.f32 	%f28, %f27;
	setp.lt.s32 	%p9, %r45, 0;
	selp.f32 	%f45, %f28, %f27, %p9;
$L__BB0_9:
	mul.rn.f32 	%f30, %f45, %f45;
	and.b32  	%r50, %r56, 1;
	setp.eq.b32 	%p10, %r50, 1;
	selp.f32 	%f31, 0f3F800000, %f45, %p10;
	fma.rn.f32 	%f32, %f30, %f31, 0f00000000;
	fma.rn.f32 	%f33, %f30, 0f37CBAC00, 0fBAB607ED;
	selp.f32 	%f34, %f33, 0fB94D4153, %p10;
	selp.f32 	%f35, 0f3D2AAABB, 0f3C0885E4, %p10;
	fma.rn.f32 	%f36, %f34, %f30, %f35;
	selp.f32 	%f37, 0fBEFFFFFF, 0fBE2AAAA8, %p10;
	fma.rn.f32 	%f38, %f36, %f30, %f37;
	fma.rn.f32 	%f39, %f38, %f32, %f31;
	and.b32  	%r51, %r56, 2;
	setp.eq.s32 	%p11, %r51, 0;
	mov.f32 	%f40, 0f00000000;
	sub.f32 	%f41, %f40, %f39;
	selp.f32 	%f53, %f39, %f41, %p11;
	setp.lt.s32 	%p12, %r26, 1;
	@%p12 bra 	$L__BB0_16;
	and.b32  	%r18, %r26, 3;
	setp.lt.u32 	%p13, %r26, 4;
	mov.f32 	%f49, %f53;
	@%p13 bra 	$L__BB0_13;
	and.b32  	%r52, %r26, 2147483644;
	neg.s32 	%r57, %r52;
	mov.f32 	%f49, %f53;
$L__BB0_12:
	cvt.f64.f32 	%fd3, %f53;
	add.f64 	%fd4, %fd3, %fd3;
	cvt.f64.f32 	%fd5, %f49;
	sub.f64 	%fd6, %fd4, %fd5;
	mul.f64 	%fd7, %fd3, 0d3FC70A3D80000000;
	sub.f64 	%fd8, %fd6, %fd7;
	cvt.rn.f32.f64 	%f43, %fd8;
	cvt.f64.f32 	%fd9, %f43;
	add.f64 	%fd10, %fd9, %fd9;
	sub.f64 	%fd11, %fd10, %fd3;
	mul.f64 	%fd12, %fd9, 0d3FC70A3D80000000;
	sub.f64 	%fd13, %fd11, %fd12;
	cvt.rn.f32.f64 	%f44, %fd13;
	cvt.f64.f32 	%fd14, %f44;
	add.f64 	%fd15, %fd14, %fd14;
	sub.f64 	%fd16, %fd15, %fd9;
	mul.f64 	%fd17, %fd14, 0d3FC70A3D80000000;
	sub.f64 	%fd18, %fd16, %fd17;
	cvt.rn.f32.f64 	%f49, %fd18;
	cvt.f64.f32 	%fd19, %f49;
	add.f64 	%fd20, %fd19, %fd19;
	sub.f64 	%fd21, %fd20, %fd14;
	mul.f64 	%fd22, %fd19, 0d3FC70A3D80000000;
	sub.f64 	%fd23, %fd21, %fd22;
	cvt.rn.f32.f64 	%f53, %fd23;
	add.s32 	%r57, %r57, 4;
	setp.ne.s32 	%p14, %r57, 0;
	@%p14 bra 	$L__BB0_12;
$L__BB0_13:
	setp.eq.s32 	%p15, %r18, 0;
	@%p15 bra 	$L__BB0_16;
	neg.s32 	%r58, %r18;
$L__BB0_15:
	.pragma "nounroll";
	mov.f32 	%f16, %f53;
	cvt.f64.f32 	%fd24, %f16;
	add.f64 	%fd25, %fd24, %fd24;
	cvt.f64.f32 	%fd26, %f49;
	sub.f64 	%fd27, %fd25, %fd26;
	fma.rn.f64 	%fd28, %fd24, 0dBFC70A3D80000000, %fd27;
	cvt.rn.f32.f64 	%f53, %fd28;
	add.s32 	%r58, %r58, 1;
	setp.ne.s32 	%p16, %r58, 0;
	mov.f32 	%f49, %f16;
	@%p16 bra 	$L__BB0_15;
$L__BB0_16:
	cvta.to.global.u64 	%rd19, %rd9;
	mul.wide.s32 	%rd20, %r3, 4;
	add.s64 	%rd21, %rd19, %rd20;
	st.global.f32 	[%rd21], %f53;
	ret;

}


// ===== COMPILED SASS (sm_100) =====

	.target	sm_100

	.elftype	@"ET_EXEC"


//--------------------- .note.nv.tkinfo           --------------------------
	.section	.note.nv.tkinfo,"",@"SHT_NOTE"
	.sectionflags	@"SHF_NOTE_NV_TKINFO"
	.tkinfo
        /*0018*/ 	.word	0x00000002
        /*0030*/ 	.string	""
        /*0030*/ 	.string	"ptxas"
        /*0030*/ 	.string	"Cuda compilation tools, release 13.0, V13.0.88"
        /*0030*/ 	.string	"Build cuda_13.0.r13.0/compiler.36424714_0"
        /*0030*/ 	.string	"-arch sm_100 -m 64 "



//--------------------- .note.nv.cuinfo           --------------------------
	.section	.note.nv.cuinfo,"",@"SHT_NOTE"
	.sectionflags	@"SHF_NOTE_NV_CUINFO"
        /*0018*/ 	.short	0x0002
        /*001a*/ 	.short	0x0064
        /*001c*/ 	.short	0x0082
	.zero		2


//--------------------- .nv.info                  --------------------------
	.section	.nv.info,"",@"SHT_CUDA_INFO"
	.align	4


	//----- nvinfo : EIATTR_REGCOUNT
	.align		4
        /*0000*/ 	.byte	0x04, 0x2f
        /*0002*/ 	.short	(.L_2 - .L_1)
	.align		4
.L_1:
        /*0004*/ 	.word	index@(_Z6updatePfii)
        /*0008*/ 	.word	0x00000012


	//----- nvinfo : EIATTR_FRAME_SIZE
	.align		4
.L_2:
        /*000c*/ 	.byte	0x04, 0x11
        /*000e*/ 	.short	(.L_4 - .L_3)
	.align		4
.L_3:
        /*0010*/ 	.word	index@($__internal_0_$__cuda_sm3x_div_rn_noftz_f32_slowpath)
        /*0014*/ 	.word	0x00000020


	//----- nvinfo : EIATTR_FRAME_SIZE
	.align		4
.L_4:
        /*0018*/ 	.byte	0x04, 0x11
        /*001a*/ 	.short	(.L_6 - .L_5)
	.align		4
.L_5:
        /*001c*/ 	.word	index@(_Z6updatePfii)
        /*0020*/ 	.word	0x00000020


	//----- nvinfo : EIATTR_MIN_STACK_SIZE
	.align		4
.L_6:
        /*0024*/ 	.byte	0x04, 0x12
        /*0026*/ 	.short	(.L_8 - .L_7)
	.align		4
.L_7:
        /*0028*/ 	.word	index@(_Z6updatePfii)
        /*002c*/ 	.word	0x00000020
.L_8:


//--------------------- .nv.compat                --------------------------
	.section	.nv.compat,"",@"SHT_CUDA_COMPAT_INFO"
	.align	4
        /*0000*/ 	.byte	0x02, 0x09, 0x00, 0x00, 0x02, 0x02, 0x01, 0x00, 0x02, 0x05, 0x05, 0x00, 0x03, 0x07, 0x01, 0x01
        /*0010*/ 	.byte	0x02, 0x03, 0x00, 0x00, 0x02, 0x06, 0x01, 0x00, 0x04, 0x0b, 0x08, 0x00, 0x01, 0x00, 0x00, 0x00
        /*0020*/ 	.byte	0x00, 0x00, 0x00, 0x00


//--------------------- .nv.info._Z6updatePfii    --------------------------
	.section	.nv.info._Z6updatePfii,"",@"SHT_CUDA_INFO"
	.sectionflags	@""
	.align	4


	//----- nvinfo : EIATTR_CUDA_API_VERSION
	.align		4
        /*0000*/ 	.byte	0x04, 0x37
        /*0002*/ 	.short	(.L_10 - .L_9)
.L_9:
        /*0004*/ 	.word	0x00000082


	//----- nvinfo : EIATTR_KPARAM_INFO
	.align		4
.L_10:
        /*0008*/ 	.byte	0x04, 0x17
        /*000a*/ 	.short	(.L_12 - .L_11)
.L_11:
        /*000c*/ 	.word	0x00000000
        /*0010*/ 	.short	0x0002
        /*0012*/ 	.short	0x000c
        /*0014*/ 	.byte	0x00, 0xf0, 0x11, 0x00


	//----- nvinfo : EIATTR_KPARAM_INFO
	.align		4
.L_12:
        /*0018*/ 	.byte	0x04, 0x17
        /*001a*/ 	.short	(.L_14 - .L_13)
.L_13:
        /*001c*/ 	.word	0x00000000
        /*0020*/ 	.short	0x0001
        /*0022*/ 	.short	0x0008
        /*0024*/ 	.byte	0x00, 0xf0, 0x11, 0x00


	//----- nvinfo : EIATTR_KPARAM_INFO
	.align		4
.L_14:
        /*0028*/ 	.byte	0x04, 0x17
        /*002a*/ 	.short	(.L_16 - .L_15)
.L_15:
        /*002c*/ 	.word	0x00000000
        /*0030*/ 	.short	0x0000
        /*0032*/ 	.short	0x0000
        /*0034*/ 	.byte	0x00, 0xf5, 0x21, 0x00


	//----- nvinfo : EIATTR_SPARSE_MMA_MASK
	.align		4
.L_16:
        /*0038*/ 	.byte	0x03, 0x50
        /*003a*/ 	.short	0x0000


	//----- nvinfo : EIATTR_MAXREG_COUNT
	.align		4
        /*003c*/ 	.byte	0x03, 0x1b
        /*003e*/ 	.short	0x00ff


	//----- nvinfo : EIATTR_MERCURY_ISA_VERSION
	.align		4
        /*0040*/ 	.byte	0x03, 0x5f
        /*0042*/ 	.short	0x0101


	//----- nvinfo : EIATTR_VRC_CTA_INIT_COUNT
	.align		4
        /*0044*/ 	.byte	0x02, 0x4a
	.zero		1
	.zero		1


	//----- nvinfo : EIATTR_EXIT_INSTR_OFFSETS
	.align		4
        /*0048*/ 	.byte	0x04, 0x1c
        /*004a*/ 	.short	(.L_18 - .L_17)


	//   ....[0]....
.L_17:
        /*004c*/ 	.word	0x00000a80


	//----- nvinfo : EIATTR_CRS_STACK_SIZE
	.align		4
.L_18:
        /*0050*/ 	.byte	0x04, 0x1e
        /*0052*/ 	.short	(.L_20 - .L_19)
.L_19:
        /*0054*/ 	.word	0x00000000


	//----- nvinfo : EIATTR_CBANK_PARAM_SIZE
	.align		4
.L_20:
        /*0058*/ 	.byte	0x03, 0x19
        /*005a*/ 	.short	0x0010


	//----- nvinfo : EIATTR_PARAM_CBANK
	.align		4
        /*005c*/ 	.byte	0x04, 0x0a
        /*005e*/ 	.short	(.L_22 - .L_21)
	.align		4
.L_21:
        /*0060*/ 	.word	index@(.nv.constant0._Z6updatePfii)
        /*0064*/ 	.short	0x0380
        /*0066*/ 	.short	0x0010


	//----- nvinfo : EIATTR_SW_WAR
	.align		4
.L_22:
        /*0068*/ 	.byte	0x04, 0x36
        /*006a*/ 	.short	(.L_24 - .L_23)
.L_23:
        /*006c*/ 	.word	0x00000008
.L_24:


//--------------------- .nv.callgraph             --------------------------
	.section	.nv.callgraph,"",@"SHT_CUDA_CALLGRAPH"
	.align	4
	.sectionentsize	8
	.align		4
        /*0000*/ 	.word	0x00000000
	.align		4
        /*0004*/ 	.word	0xffffffff
	.align		4
        /*0008*/ 	.word	0x00000000
	.align		4
        /*000c*/ 	.word	0xfffffffe
	.align		4
        /*0010*/ 	.word	0x00000000
	.align		4
        /*0014*/ 	.word	0xfffffffd
	.align		4
        /*0018*/ 	.word	0x00000000
	.align		4
        /*001c*/ 	.word	0xfffffffc


//--------------------- .nv.constant4             --------------------------
	.section	.nv.constant4,"a",@progbits
	.align	8
	.align		8
.nv.constant4:
        /*0000*/ 	.dword	__cudart_i2opi_f


//--------------------- .text._Z6updatePfii       --------------------------
	.section	.text._Z6updatePfii,"ax",@progbits
	.align	128
        .global         _Z6updatePfii
        .type           _Z6updatePfii,@function
        .size           _Z6updatePfii,(.L_x_22 - _Z6updatePfii)
        .other          _Z6updatePfii,@"STO_CUDA_ENTRY STV_DEFAULT"
_Z6updatePfii:
.text._Z6updatePfii:
[----:B------:R-:W0:Y:S01]  /*0000*/  LDC R1, c[0x0][0x37c] ;  /* 0x0000df00ff017b82 */ /* 0x000e220000000800 */
[----:B------:R-:W1:Y:S01]  /*0010*/  S2R R0, SR_TID.X ;  /* 0x0000000000007919 */ /* 0x000e620000002100 */
[----:B------:R-:W2:Y:S01]  /*0020*/  LDCU UR10, c[0x0][0x388] ;  /* 0x00007100ff0a77ac */ /* 0x000ea20008000800 */
[----:B------:R-:W-:Y:S01]  /*0030*/  BSSY.RECONVERGENT B0, `(.L_x_0) ;  /* 0x00000a1000007945 */ /* 0x000fe20003800200 */
[----:B0-----:R-:W-:Y:S01]  /*0040*/  VIADD R1, R1, 0xffffffe0 ;  /* 0xffffffe001017836 */ /* 0x001fe20000000000 */
[----:B------:R-:W1:Y:S01]  /*0050*/  S2R R3, SR_CTAID.X ;  /* 0x0000000000037919 */ /* 0x000e620000002500 */
[----:B------:R-:W0:Y:S01]  /*0060*/  LDCU.64 UR6, c[0x0][0x358] ;  /* 0x00006b00ff0677ac */ /* 0x000e220008000a00 */
[----:B------:R-:W-:Y:S02]  /*0070*/  IMAD.MOV.U32 R15, RZ, RZ, RZ ;  /* 0x000000ffff0f7224 */ /* 0x000fe400078e00ff */
[----:B-1----:R-:W-:-:S04]  /*0080*/  IMAD R0, R3, 0x60, R0 ;  /* 0x0000006003007824 */ /* 0x002fc800078e0200 */
[----:B------:R-:W-:-:S05]  /*0090*/  VIADD R5, R0, 0x1 ;  /* 0x0000000100057836 */ /* 0x000fca0000000000 */
[----:B--2---:R-:W-:-:S04]  /*00a0*/  ISETP.NE.AND P0, PT, R5, UR10, PT ;  /* 0x0000000a05007c0c */ /* 0x004fc8000bf05270 */
[----:B------:R-:W-:-:S13]  /*00b0*/  ISETP.EQ.OR P0, PT, R5, 0x1, !P0 ;  /* 0x000000010500780c */ /* 0x000fda0004702670 */
[----:B0-----:R-:W-:Y:S05]  /*00c0*/  @P0 BRA `(.L_x_1) ;  /* 0x00000008005c0947 */ /* 0x001fea0003800000 */
[----:B------:R-:W-:Y:S01]  /*00d0*/  UIADD3 UR4, UPT, UPT, UR10, -0x1, URZ ;  /* 0xffffffff0a047890 */ /* 0x000fe2000fffe0ff */
[----:B------:R-:W-:Y:S01]  /*00e0*/  I2FP.F32.S32 R0, R0 ;  /* 0x0000000000007245 */ /* 0x000fe20000201400 */
[----:B------:R-:W-:Y:S04]  /*00f0*/  BSSY.RECONVERGENT B1, `(.L_x_2) ;  /* 0x000000d000017945 */ /* 0x000fe80003800200 */
[----:B------:R-:W-:-:S04]  /*0100*/  I2FP.F32.S32 R3, UR4 ;  /* 0x0000000400037c45 */ /* 0x000fc80008201400 */
[----:B------:R-:W0:Y:S08]  /*0110*/  MUFU.RCP R2, R3 ;  /* 0x0000000300027308 */ /* 0x000e300000001000 */
[----:B------:R-:W1:Y:S01]  /*0120*/  FCHK P0, R0, R3 ;  /* 0x0000000300007302 */ /* 0x000e620000000000 */
[----:B0-----:R-:W-:-:S04]  /*0130*/  FFMA R7, -R3, R2, 1 ;  /* 0x3f80000003077423 */ /* 0x001fc80000000102 */
[----:B------:R-:W-:-:S04]  /*0140*/  FFMA R7, R2, R7, R2 ;  /* 0x0000000702077223 */ /* 0x000fc80000000002 */
[----:B------:R-:W-:-:S04]  /*0150*/  FFMA R2, R0, R7, RZ ;  /* 0x0000000700027223 */ /* 0x000fc800000000ff */
[----:B------:R-:W-:-:S04]  /*0160*/  FFMA R4, -R3, R2, R0 ;  /* 0x0000000203047223 */ /* 0x000fc80000000100 */
[----:B------:R-:W-:Y:S01]  /*0170*/  FFMA R7, R7, R4, R2 ;  /* 0x0000000407077223 */ /* 0x000fe20000000002 */
[----:B-1----:R-:W-:Y:S06]  /*0180*/  @!P0 BRA `(.L_x_3) ;  /* 0x00000000000c8947 */ /* 0x002fec0003800000 */
[----:B------:R-:W-:-:S07]  /*0190*/  MOV R2, 0x1b0 ;  /* 0x000001b000027802 */ /* 0x000fce0000000f00 */
[----:B------:R-:W-:Y:S05]  /*01a0*/  CALL.REL.NOINC `($__internal_0_$__cuda_sm3x_div_rn_noftz_f32_slowpath) ;  /* 0x0000000800387944 */ /* 0x000fea0003c00000 */
[----:B------:R-:W-:-:S07]  /*01b0*/  IMAD.MOV.U32 R7, RZ, RZ, R0 ;  /* 0x000000ffff077224 */ /* 0x000fce00078e0000 */
.L_x_3:
[----:B------:R-:W-:Y:S05]  /*01c0*/  BSYNC.RECONVERGENT B1 ;  /* 0x0000000000017941 */ /* 0x000fea0003800200 */
.L_x_2:
[----:B------:R-:W-:Y:S01]  /*01d0*/  FMUL R7, R7, 6.2831854820251464844 ;  /* 0x40c90fdb07077820 */ /* 0x000fe20000400000 */
[----:B------:R-:W-:Y:S03]  /*01e0*/  BSSY.RECONVERGENT B1, `(.L_x_4) ;  /* 0x0000040000017945 */ /* 0x000fe60003800200 */
[C---:B------:R-:W-:Y:S01]  /*01f0*/  FMUL R0, R7.reuse, 0.63661974668502807617 ;  /* 0x3f22f98307007820 */ /* 0x040fe20000400000 */
[----:B------:R-:W-:-:S05]  /*0200*/  FSETP.GE.AND P0, PT, |R7|, 105615, PT ;  /* 0x47ce47800700780b */ /* 0x000fca0003f06200 */
[----:B------:R-:W0:Y:S02]  /*0210*/  F2I.NTZ R0, R0 ;  /* 0x0000000000007305 */ /* 0x000e240000203100 */
[----:B0-----:R-:W-:-:S05]  /*0220*/  I2FP.F32.S32 R2, R0 ;  /* 0x0000000000027245 */ /* 0x001fca0000201400 */
[----:B------:R-:W-:-:S04]  /*0230*/  FFMA R3, R2, -1.5707962512969970703, R7 ;  /* 0xbfc90fda02037823 */ /* 0x000fc80000000007 */
[----:B------:R-:W-:-:S04]  /*0240*/  FFMA R3, R2, -7.5497894158615963534e-08, R3 ;  /* 0xb3a2216802037823 */ /* 0x000fc80000000003 */
[----:B------:R-:W-:Y:S01]  /*0250*/  FFMA R2, R2, -5.3903029534742383927e-15, R3 ;  /* 0xa7c234c502027823 */ /* 0x000fe20000000003 */
[----:B------:R-:W-:Y:S06]  /*0260*/  @!P0 BRA `(.L_x_5) ;  /* 0x0000000000dc8947 */ /* 0x000fec0003800000 */
[----:B------:R-:W-:-:S13]  /*0270*/  FSETP.NEU.AND P0, PT, |R7|, +INF , PT ;  /* 0x7f8000000700780b */ /* 0x000fda0003f0d200 */
[----:B------:R-:W-:Y:S01]  /*0280*/  @!P0 FMUL R2, RZ, R7 ;  /* 0x00000007ff028220 */ /* 0x000fe20000400000 */
[----:B------:R-:W-:Y:S01]  /*0290*/  @!P0 IMAD.MOV.U32 R0, RZ, RZ, RZ ;  /* 0x000000ffff008224 */ /* 0x000fe200078e00ff */
[----:B------:R-:W-:Y:S06]  /*02a0*/  @!P0 BRA `(.L_x_5) ;  /* 0x0000000000cc8947 */ /* 0x000fec0003800000 */
[----:B------:R-:W-:Y:S01]  /*02b0*/  IMAD.SHL.U32 R2, R7, 0x100, RZ ;  /* 0x0000010007027824 */ /* 0x000fe200078e00ff */
[----:B------:R-:W0:Y:S01]  /*02c0*/  LDCU.64 UR8, c[0x4][URZ] ;  /* 0x01000000ff0877ac */ /* 0x000e220008000a00 */
[----:B------:R-:W-:Y:S02]  /*02d0*/  IMAD.MOV.U32 R6, RZ, RZ, RZ ;  /* 0x000000ffff067224 */ /* 0x000fe400078e00ff */
[----:B------:R-:W-:Y:S01]  /*02e0*/  IMAD.MOV.U32 R0, RZ, RZ, R1 ;  /* 0x000000ffff007224 */ /* 0x000fe200078e0001 */
[----:B------:R-:W-:Y:S01]  /*02f0*/  LOP3.LUT R13, R2, 0x80000000, RZ, 0xfc, !PT ;  /* 0x80000000020d7812 */ /* 0x000fe200078efcff */
[----:B------:R-:W-:Y:S01]  /*0300*/  UMOV UR5, URZ ;  /* 0x000000ff00057c82 */ /* 0x000fe20008000000 */
[----:B------:R-:W-:-:S05]  /*0310*/  UMOV UR4, URZ ;  /* 0x000000ff00047c82 */ /* 0x000fca0008000000 */
.L_x_6:
[----:B0-----:R-:W-:Y:S02]  /*0320*/  IMAD.U32 R8, RZ, RZ, UR8 ;  /* 0x00000008ff087e24 */ /* 0x001fe4000f8e00ff */
[----:B------:R-:W-:-:S05]  /*0330*/  IMAD.U32 R9, RZ, RZ, UR9 ;  /* 0x00000009ff097e24 */ /* 0x000fca000f8e00ff */
[----:B------:R-:W2:Y:S01]  /*0340*/  LDG.E.CONSTANT R2, desc[UR6][R8.64] ;  /* 0x0000000608027981 */ /* 0x000ea2000c1e9900 */
[----:B------:R-:W-:Y:S02]  /*0350*/  UIADD3 UR8, UP0, UPT, UR8, 0x4, URZ ;  /* 0x0000000408087890 */ /* 0x000fe4000ff1e0ff */
[----:B------:R-:W-:Y:S02]  /*0360*/  UIADD3 UR4, UPT, UPT, UR4, 0x1, URZ ;  /* 0x0000000104047890 */ /* 0x000fe4000fffe0ff */
[----:B------:R-:W-:Y:S02]  /*0370*/  UIADD3.X UR9, UPT, UPT, URZ, UR9, URZ, UP0, !UPT ;  /* 0x00000009ff097290 */ /* 0x000fe400087fe4ff */
[----:B------:R-:W-:Y:S01]  /*0380*/  UISETP.NE.AND UP0, UPT, UR4, 0x6, UPT ;  /* 0x000000060400788c */ /* 0x000fe2000bf05270 */
[----:B--2---:R-:W-:-:S03]  /*0390*/  IMAD.WIDE.U32 R2, R2, R13, RZ ;  /* 0x0000000d02027225 */ /* 0x004fc600078e00ff */
[----:B------:R-:W-:-:S04]  /*03a0*/  IADD3 R11, P0, PT, R2, R6, RZ ;  /* 0x00000006020b7210 */ /* 0x000fc80007f1e0ff */
[----:B------:R-:W-:Y:S01]  /*03b0*/  IADD3.X R6, PT, PT, R3, UR5, RZ, P0, !PT ;  /* 0x0000000503067c10 */ /* 0x000fe200087fe4ff */
[----:B------:R0:W-:Y:S02]  /*03c0*/  STL [R0], R11 ;  /* 0x0000000b00007387 */ /* 0x0001e40000100800 */
[----:B0-----:R-:W-:Y:S01]  /*03d0*/  VIADD R0, R0, 0x4 ;  /* 0x0000000400007836 */ /* 0x001fe20000000000 */
[----:B------:R-:W-:Y:S06]  /*03e0*/  BRA.U UP0, `(.L_x_6) ;  /* 0xfffffffd00cc7547 */ /* 0x000fec000b83ffff */
[----:B------:R-:W-:Y:S01]  /*03f0*/  SHF.R.U32.HI R4, RZ, 0x17, R7 ;  /* 0x00000017ff047819 */ /* 0x000fe20000011607 */
[----:B------:R0:W-:Y:S03]  /*0400*/  STL [R1+0x18], R6 ;  /* 0x0000180601007387 */ /* 0x0001e60000100800 */
[C---:B------:R-:W-:Y:S02]  /*0410*/  LOP3.LUT R0, R4.reuse, 0xe0, RZ, 0xc0, !PT ;  /* 0x000000e004007812 */ /* 0x040fe400078ec0ff */
[----:B------:R-:W-:-:S03]  /*0420*/  LOP3.LUT P0, RZ, R4, 0x1f, RZ, 0xc0, !PT ;  /* 0x0000001f04ff7812 */ /* 0x000fc6000780c0ff */
[----:B------:R-:W-:-:S05]  /*0430*/  VIADD R0, R0, 0xffffff80 ;  /* 0xffffff8000007836 */ /* 0x000fca0000000000 */
[----:B------:R-:W-:-:S05]  /*0440*/  SHF.R.U32.HI R0, RZ, 0x5, R0 ;  /* 0x00000005ff007819 */ /* 0x000fca0000011600 */
[----:B------:R-:W-:-:S05]  /*0450*/  IMAD R10, R0, -0x4, R1 ;  /* 0xfffffffc000a7824 */ /* 0x000fca00078e0201 */
[----:B------:R-:W2:Y:S04]  /*0460*/  LDL R0, [R10+0x18] ;  /* 0x000018000a007983 */ /* 0x000ea80000100800 */
[----:B------:R-:W2:Y:S04]  /*0470*/  LDL R3, [R10+0x14] ;  /* 0x000014000a037983 */ /* 0x000ea80000100800 */
[----:B------:R-:W3:Y:S01]  /*0480*/  @P0 LDL R2, [R10+0x10] ;  /* 0x000010000a020983 */ /* 0x000ee20000100800 */
[----:B------:R-:W-:Y:S01]  /*0490*/  LOP3.LUT R4, R4, 0x1f, RZ, 0xc0, !PT ;  /* 0x0000001f04047812 */ /* 0x000fe200078ec0ff */
[----:B------:R-:W-:Y:S01]  /*04a0*/  UMOV UR4, 0x54442d19 ;  /* 0x54442d1900047882 */ /* 0x000fe20000000000 */
[----:B------:R-:W-:-:S02]  /*04b0*/  UMOV UR5, 0x3bf921fb ;  /* 0x3bf921fb00057882 */ /* 0x000fc40000000000 */
[-C--:B--2---:R-:W-:Y:S02]  /*04c0*/  @P0 SHF.L.W.U32.HI R0, R3, R4.reuse, R0 ;  /* 0x0000000403000219 */ /* 0x084fe40000010e00 */
[----:B---3--:R-:W-:Y:S02]  /*04d0*/  @P0 SHF.L.W.U32.HI R3, R2, R4, R3 ;  /* 0x0000000402030219 */ /* 0x008fe40000010e03 */
[----:B------:R-:W-:Y:S02]  /*04e0*/  ISETP.GE.AND P0, PT, R7, RZ, PT ;  /* 0x000000ff0700720c */ /* 0x000fe40003f06270 */
[C---:B------:R-:W-:Y:S01]  /*04f0*/  SHF.L.W.U32.HI R2, R3.reuse, 0x2, R0 ;  /* 0x0000000203027819 */ /* 0x040fe20000010e00 */
[----:B------:R-:W-:-:S03]  /*0500*/  IMAD.SHL.U32 R3, R3, 0x4, RZ ;  /* 0x0000000403037824 */ /* 0x000fc600078e00ff */
[----:B------:R-:W-:Y:S02]  /*0510*/  SHF.R.S32.HI R4, RZ, 0x1f, R2 ;  /* 0x0000001fff047819 */ /* 0x000fe40000011402 */
[----:B------:R-:W-:Y:S02]  /*0520*/  LOP3.LUT R7, R2, R7, RZ, 0x3c, !PT ;  /* 0x0000000702077212 */ /* 0x000fe400078e3cff */
[C---:B------:R-:W-:Y:S02]  /*0530*/  LOP3.LUT R8, R4.reuse, R3, RZ, 0x3c, !PT ;  /* 0x0000000304087212 */ /* 0x040fe400078e3cff */
[----:B------:R-:W-:Y:S02]  /*0540*/  LOP3.LUT R9, R4, R2, RZ, 0x3c, !PT ;  /* 0x0000000204097212 */ /* 0x000fe400078e3cff */
[----:B------:R-:W-:Y:S02]  /*0550*/  SHF.R.U32.HI R3, RZ, 0x1e, R0 ;  /* 0x0000001eff037819 */ /* 0x000fe40000011600 */
[----:B------:R-:W-:-:S02]  /*0560*/  ISETP.GE.AND P1, PT, R7, RZ, PT ;  /* 0x000000ff0700720c */ /* 0x000fc40003f26270 */
[----:B------:R-:W1:Y:S01]  /*0570*/  I2F.F64.S64 R8, R8 ;  /* 0x0000000800087312 */ /* 0x000e620000301c00 */
[----:B------:R-:W-:-:S05]  /*0580*/  LEA.HI R0, R2, R3, RZ, 0x1 ;  /* 0x0000000302007211 */ /* 0x000fca00078f08ff */
[----:B------:R-:W-:-:S04]  /*0590*/  IMAD.MOV R2, RZ, RZ, -R0 ;  /* 0x000000ffff027224 */ /* 0x000fc800078e0a00 */
[----:B------:R-:W-:Y:S01]  /*05a0*/  @!P0 IMAD.MOV.U32 R0, RZ, RZ, R2 ;  /* 0x000000ffff008224 */ /* 0x000fe200078e0002 */
[----:B-1----:R-:W-:-:S10]  /*05b0*/  DMUL R10, R8, UR4 ;  /* 0x00000004080a7c28 */ /* 0x002fd40008000000 */
[----:B------:R-:W1:Y:S02]  /*05c0*/  F2F.F32.F64 R10, R10 ;  /* 0x0000000a000a7310 */ /* 0x000e640000301000 */
[----:B01----:R-:W-:-:S07]  /*05d0*/  FSEL R2, -R10, R10, !P1 ;  /* 0x0000000a0a027208 */ /* 0x003fce0004800100 */
.L_x_5:
[----:B------:R-:W-:Y:S05]  /*05e0*/  BSYNC.RECONVERGENT B1 ;  /* 0x0000000000017941 */ /* 0x000fea0003800200 */
.L_x_4:
[----:B------:R-:W0:Y:S01]  /*05f0*/  LDCU UR5, c[0x0][0x38c] ;  /* 0x00007180ff0577ac */ /* 0x000e220008000800 */
[----:B------:R-:W-:Y:S01]  /*0600*/  LOP3.LUT R6, R0, 0x1, RZ, 0xc0, !PT ;  /* 0x0000000100067812 */ /* 0x000fe200078ec0ff */
[----:B------:R-:W-:Y:S02]  /*0610*/  IMAD.MOV.U32 R4, RZ, RZ, 0x37cbac00 ;  /* 0x37cbac00ff047424 */ /* 0x000fe400078e00ff */
[----:B------:R-:W-:Y:S01]  /*0620*/  FMUL R3, R2, R2 ;  /* 0x0000000202037220 */ /* 0x000fe20000400000 */
[----:B------:R-:W-:Y:S01]  /*0630*/  IMAD.MOV.U32 R7, RZ, RZ, 0x3effffff ;  /* 0x3effffffff077424 */ /* 0x000fe200078e00ff */
[----:B------:R-:W-:Y:S01]  /*0640*/  ISETP.NE.U32.AND P0, PT, R6, 0x1, PT ;  /* 0x000000010600780c */ /* 0x000fe20003f05070 */
[----:B------:R-:W-:Y:S02]  /*0650*/  IMAD.MOV.U32 R6, RZ, RZ, 0x3d2aaabb ;  /* 0x3d2aaabbff067424 */ /* 0x000fe400078e00ff */
[----:B------:R-:W-:Y:S01]  /*0660*/  FFMA R4, R3, R4, -0.0013887860113754868507 ;  /* 0xbab607ed03047423 */ /* 0x000fe20000000004 */
[----:B------:R-:W-:-:S02]  /*0670*/  LOP3.LUT P1, RZ, R0, 0x2, RZ, 0xc0, !PT ;  /* 0x0000000200ff7812 */ /* 0x000fc4000782c0ff */
[----:B------:R-:W-:Y:S02]  /*0680*/  FSEL R7, -R7, -0.16666662693023681641, !P0 ;  /* 0xbe2aaaa807077808 */ /* 0x000fe40004000100 */
[----:B------:R-:W-:Y:S02]  /*0690*/  FSEL R4, R4, -0.00019574658654164522886, !P0 ;  /* 0xb94d415304047808 */ /* 0x000fe40004000000 */
[----:B------:R-:W-:Y:S02]  /*06a0*/  FSEL R6, R6, 0.0083327032625675201416, !P0 ;  /* 0x3c0885e406067808 */ /* 0x000fe40004000000 */
[----:B------:R-:W-:Y:S01]  /*06b0*/  FSEL R0, R2, 1, P0 ;  /* 0x3f80000002007808 */ /* 0x000fe20000000000 */
[----:B0-----:R-:W-:Y:S02]  /*06c0*/  UISETP.GE.AND UP0, UPT, UR5, 0x1, UPT ;  /* 0x000000010500788c */ /* 0x001fe4000bf06270 */
[----:B------:R-:W-:-:S04]  /*06d0*/  FFMA R4, R3, R4, R6 ;  /* 0x0000000403047223 */ /* 0x000fc80000000006 */
[C---:B------:R-:W-:Y:S01]  /*06e0*/  FFMA R4, R3.reuse, R4, R7 ;  /* 0x0000000403047223 */ /* 0x040fe20000000007 */
[----:B------:R-:W-:-:S04]  /*06f0*/  FFMA R3, R3, R0, RZ ;  /* 0x0000000003037223 */ /* 0x000fc800000000ff */
[----:B------:R-:W-:-:S04]  /*0700*/  FFMA R15, R3, R4, R0 ;  /* 0x00000004030f7223 */ /* 0x000fc80000000000 */
[----:B------:R-:W-:Y:S01]  /*0710*/  @P1 FADD R15, RZ, -R15 ;  /* 0x8000000fff0f1221 */ /* 0x000fe20000000000 */
[----:B------:R-:W-:Y:S06]  /*0720*/  BRA.U !UP0, `(.L_x_1) ;  /* 0x0000000108c47547 */ /* 0x000fec000b800000 */
[----:B------:R-:W-:Y:S01]  /*0730*/  UISETP.GE.U32.AND UP1, UPT, UR5, 0x4, UPT ;  /* 0x000000040500788c */ /* 0x000fe2000bf26070 */
[----:B------:R-:W-:Y:S01]  /*0740*/  IMAD.MOV.U32 R12, RZ, RZ, R15 ;  /* 0x000000ffff0c7224 */ /* 0x000fe200078e000f */
[----:B------:R-:W-:-:S04]  /*0750*/  ULOP3.LUT UR4, UR5, 0x3, URZ, 0xc0, !UPT ;  /* 0x0000000305047892 */ /* 0x000fc8000f8ec0ff */
[----:B------:R-:W-:-:S03]  /*0760*/  UISETP.NE.AND UP0, UPT, UR4, URZ, UPT ;  /* 0x000000ff0400728c */ /* 0x000fc6000bf05270 */
[----:B------:R-:W-:Y:S08]  /*0770*/  BRA.U !UP1, `(.L_x_7) ;  /* 0x0000000109747547 */ /* 0x000ff0000b800000 */
[----:B------:R-:W-:Y:S01]  /*0780*/  ULOP3.LUT UR5, UR5, 0x7ffffffc, URZ, 0xc0, !UPT ;  /* 0x7ffffffc05057892 */ /* 0x000fe2000f8ec0ff */
[----:B------:R-:W-:-:S03]  /*0790*/  IMAD.MOV.U32 R12, RZ, RZ, R15 ;  /* 0x000000ffff0c7224 */ /* 0x000fc600078e000f */
[----:B------:R-:W-:-:S12]  /*07a0*/  UIADD3 UR5, UPT, UPT, -UR5, URZ, URZ ;  /* 0x000000ff05057290 */ /* 0x000fd8000fffe1ff */
.L_x_8:
[----:B01----:R-:W0:Y:S01]  /*07b0*/  F2F.F64.F32 R2, R15 ;  /* 0x0000000f00027310 */ /* 0x003e220000201800 */
[----:B------:R-:W-:Y:S01]  /*07c0*/  UMOV UR8, 0x80000000 ;  /* 0x8000000000087882 */ /* 0x000fe20000000000 */
[----:B------:R-:W-:Y:S01]  /*07d0*/  UMOV UR9, 0x3fc70a3d ;  /* 0x3fc70a3d00097882 */ /* 0x000fe20000000000 */
[----:B------:R-:W-:-:S04]  /*07e0*/  UIADD3 UR5, UPT, UPT, UR5, 0x4, URZ ;  /* 0x0000000405057890 */ /* 0x000fc8000fffe0ff */
[----:B------:R-:W-:Y:S01]  /*07f0*/  UISETP.NE.AND UP1, UPT, UR5, URZ, UPT ;  /* 0x000000ff0500728c */ /* 0x000fe2000bf25270 */
[----:B------:R-:W1:Y:S01]  /*0800*/  F2F.F64.F32 R8, R12 ;  /* 0x0000000c00087310 */ /* 0x000e620000201800 */
[----:B0-----:R-:W-:-:S08]  /*0810*/  DADD R6, R2, R2 ;  /* 0x0000000002067229 */ /* 0x001fd00000000002 */
[----:B-1----:R-:W-:-:S08]  /*0820*/  DADD R6, R6, -R8 ;  /* 0x0000000006067229 */ /* 0x002fd00000000808 */
[----:B------:R-:W-:-:S06]  /*0830*/  DFMA R6, R2, -UR8, R6 ;  /* 0x8000000802067c2b */ /* 0x000fcc0008000006 */
[----:B------:R-:W0:Y:S08]  /*0840*/  F2F.F32.F64 R8, R6 ;  /* 0x0000000600087310 */ /* 0x000e300000301000 */
[----:B0-----:R-:W0:Y:S02]  /*0850*/  F2F.F64.F32 R8, R8 ;  /* 0x0000000800087310 */ /* 0x001e240000201800 */
[----:B0-----:R-:W-:-:S08]  /*0860*/  DADD R10, R8, R8 ;  /* 0x00000000080a7229 */ /* 0x001fd00000000008 */
[----:B------:R-:W-:-:S08]  /*0870*/  DADD R10, -R2, R10 ;  /* 0x00000000020a7229 */ /* 0x000fd0000000010a */
[----:B------:R-:W-:-:S06]  /*0880*/  DFMA R10, R8, -UR8, R10 ;  /* 0x80000008080a7c2b */ /* 0x000fcc000800000a */
[----:B------:R-:W0:Y:S08]  /*0890*/  F2F.F32.F64 R2, R10 ;  /* 0x0000000a00027310 */ /* 0x000e300000301000 */
[----:B0-----:R-:W0:Y:S02]  /*08a0*/  F2F.F64.F32 R2, R2 ;  /* 0x0000000200027310 */ /* 0x001e240000201800 */
[----:B0-----:R-:W-:-:S08]  /*08b0*/  DADD R12, R2, R2 ;  /* 0x00000000020c7229 */ /* 0x001fd00000000002 */
[----:B------:R-:W-:-:S08]  /*08c0*/  DADD R12, -R8, R12 ;  /* 0x00000000080c7229 */ /* 0x000fd0000000010c */
[----:B------:R-:W-:-:S10]  /*08d0*/  DFMA R12, R2, -UR8, R12 ;  /* 0x80000008020c7c2b */ /* 0x000fd4000800000c */
[----:B------:R-:W0:Y:S08]  /*08e0*/  F2F.F32.F64 R12, R12 ;  /* 0x0000000c000c7310 */ /* 0x000e300000301000 */
[----:B0-----:R-:W0:Y:S02]  /*08f0*/  F2F.F64.F32 R6, R12 ;  /* 0x0000000c00067310 */ /* 0x001e240000201800 */
[----:B0-----:R-:W-:-:S08]  /*0900*/  DADD R8, R6, R6 ;  /* 0x0000000006087229 */ /* 0x001fd00000000006 */
[----:B------:R-:W-:-:S08]  /*0910*/  DADD R8, -R2, R8 ;  /* 0x0000000002087229 */ /* 0x000fd00000000108 */
[----:B------:R-:W-:-:S06]  /*0920*/  DFMA R8, R6, -UR8, R8 ;  /* 0x8000000806087c2b */ /* 0x000fcc0008000008 */
[----:B------:R0:W1:Y:S01]  /*0930*/  F2F.F32.F64 R15, R8 ;  /* 0x00000008000f7310 */ /* 0x0000620000301000 */
[----:B------:R-:W-:Y:S05]  /*0940*/  BRA.U UP1, `(.L_x_8) ;  /* 0xfffffffd01987547 */ /* 0x000fea000b83ffff */
.L_x_7:
[----:B------:R-:W-:Y:S05]  /*0950*/  BRA.U !UP0, `(.L_x_1) ;  /* 0x0000000108387547 */ /* 0x000fea000b800000 */
[----:B------:R-:W-:-:S12]  /*0960*/  UIADD3 UR4, UPT, UPT, -UR4, URZ, URZ ;  /* 0x000000ff04047290 */ /* 0x000fd8000fffe1ff */
.L_x_9:
[----:B-123--:R-:W1:Y:S01]  /*0970*/  F2F.F64.F32 R2, R15 ;  /* 0x0000000f00027310 */ /* 0x00ee620000201800 */
[----:B------:R-:W-:Y:S01]  /*0980*/  UMOV UR8, 0x80000000 ;  /* 0x8000000000087882 */ /* 0x000fe20000000000 */
[----:B------:R-:W-:Y:S01]  /*0990*/  UMOV UR9, 0x3fc70a3d ;  /* 0x3fc70a3d00097882 */ /* 0x000fe20000000000 */
[----:B------:R-:W-:Y:S01]  /*09a0*/  UIADD3 UR4, UPT, UPT, UR4, 0x1, URZ ;  /* 0x0000000104047890 */ /* 0x000fe2000fffe0ff */
[----:B------:R-:W-:-:S03]  /*09b0*/  IMAD.MOV.U32 R0, RZ, RZ, R15 ;  /* 0x000000ffff007224 */ /* 0x000fc600078e000f */
[----:B------:R-:W-:Y:S01]  /*09c0*/  UISETP.NE.AND UP0, UPT, UR4, URZ, UPT ;  /* 0x000000ff0400728c */ /* 0x000fe2000bf05270 */
[----:B0-----:R0:W2:Y:S01]  /*09d0*/  F2F.F64.F32 R8, R12 ;  /* 0x0000000c00087310 */ /* 0x0010a20000201800 */
[----:B-1----:R-:W-:Y:S01]  /*09e0*/  DADD R6, R2, R2 ;  /* 0x0000000002067229 */ /* 0x002fe20000000002 */
[----:B0-----:R-:W-:-:S07]  /*09f0*/  IMAD.MOV.U32 R12, RZ, RZ, R0 ;  /* 0x000000ffff0c7224 */ /* 0x001fce00078e0000 */
[----:B--2---:R-:W-:-:S08]  /*0a00*/  DADD R6, R6, -R8 ;  /* 0x0000000006067229 */ /* 0x004fd00000000808 */
[----:B------:R-:W-:-:S06]  /*0a10*/  DFMA R2, R2, -UR8, R6 ;  /* 0x8000000802027c2b */ /* 0x000fcc0008000006 */
[----:B------:R2:W3:Y:S01]  /*0a20*/  F2F.F32.F64 R15, R2 ;  /* 0x00000002000f7310 */ /* 0x0004e20000301000 */
[----:B------:R-:W-:Y:S05]  /*0a30*/  BRA.U UP0, `(.L_x_9) ;  /* 0xfffffffd00cc7547 */ /* 0x000fea000b83ffff */
.L_x_1:
[----:B------:R-:W-:Y:S05]  /*0a40*/  BSYNC.RECONVERGENT B0 ;  /* 0x0000000000007941 */ /* 0x000fea0003800200 */
.L_x_0:
[----:B--2---:R-:W2:Y:S02]  /*0a50*/  LDC.64 R2, c[0x0][0x380] ;  /* 0x0000e000ff027b82 */ /* 0x004ea40000000a00 */
[----:B--2---:R-:W-:-:S05]  /*0a60*/  IMAD.WIDE R2, R5, 0x4, R2 ;  /* 0x0000000405027825 */ /* 0x004fca00078e0202 */
[----:B-1-3--:R-:W-:Y:S01]  /*0a70*/  STG.E desc[UR6][R2.64], R15 ;  /* 0x0000000f02007986 */ /* 0x00afe2000c101906 */
[----:B------:R-:W-:Y:S05]  /*0a80*/  EXIT ;  /* 0x000000000000794d */ /* 0x000fea0003800000 */
        .weak           $__internal_0_$__cuda_sm3x_div_rn_noftz_f32_slowpath
        .type           $__internal_0_$__cuda_sm3x_div_rn_noftz_f32_slowpath,@function
        .size           $__internal_0_$__cuda_sm3x_div_rn_noftz_f32_slowpath,(.L_x_22 - $__internal_0_$__cuda_sm3x_div_rn_noftz_f32_slowpath)
$__internal_0_$__cuda_sm3x_div_rn_noftz_f32_slowpath:
[--C-:B------:R-:W-:Y:S01]  /*0a90*/  SHF.R.U32.HI R6, RZ, 0x17, R3.reuse ;  /* 0x00000017ff067819 */ /* 0x100fe20000011603 */
[----:B------:R-:W-:Y:S01]  /*0aa0*/  BSSY.RECONVERGENT B2, `(.L_x_10) ;  /* 0x0000064000027945 */ /* 0x000fe20003800200 */
[--C-:B------:R-:W-:Y:S01]  /*0ab0*/  SHF.R.U32.HI R4, RZ, 0x17, R0.reuse ;  /* 0x00000017ff047819 */ /* 0x100fe20000011600 */
[----:B------:R-:W-:Y:S01]  /*0ac0*/  IMAD.MOV.U32 R7, RZ, RZ, R0 ;  /* 0x000000ffff077224 */ /* 0x000fe200078e0000 */
[----:B------:R-:W-:Y:S01]  /*0ad0*/  LOP3.LUT R6, R6, 0xff, RZ, 0xc0, !PT ;  /* 0x000000ff06067812 */ /* 0x000fe200078ec0ff */
[----:B------:R-:W-:Y:S01]  /*0ae0*/  IMAD.MOV.U32 R8, RZ, RZ, R3 ;  /* 0x000000ffff087224 */ /* 0x000fe200078e0003 */
[----:B------:R-:W-:-:S03]  /*0af0*/  LOP3.LUT R4, R4, 0xff, RZ, 0xc0, !PT ;  /* 0x000000ff04047812 */ /* 0x000fc600078ec0ff */
[----:B------:R-:W-:Y:S02]  /*0b00*/  VIADD R11, R6, 0xffffffff ;  /* 0xffffffff060b7836 */ /* 0x000fe40000000000 */
[----:B------:R-:W-:-:S03]  /*0b10*/  VIADD R10, R4, 0xffffffff ;  /* 0xffffffff040a7836 */ /* 0x000fc60000000000 */
[----:B------:R-:W-:-:S04]  /*0b20*/  ISETP.GT.U32.AND P0, PT, R11, 0xfd, PT ;  /* 0x000000fd0b00780c */ /* 0x000fc80003f04070 */
[----:B------:R-:W-:-:S13]  /*0b30*/  ISETP.GT.U32.OR P0, PT, R10, 0xfd, P0 ;  /* 0x000000fd0a00780c */ /* 0x000fda0000704470 */
[----:B------:R-:W-:Y:S01]  /*0b40*/  @!P0 IMAD.MOV.U32 R9, RZ, RZ, RZ ;  /* 0x000000ffff098224 */ /* 0x000fe200078e00ff */
[----:B------:R-:W-:Y:S06]  /*0b50*/  @!P0 BRA `(.L_x_11) ;  /* 0x00000000005c8947 */ /* 0x000fec0003800000 */
[----:B------:R-:W-:Y:S02]  /*0b60*/  FSETP.GTU.FTZ.AND P0, PT, |R0|, +INF , PT ;  /* 0x7f8000000000780b */ /* 0x000fe40003f1c200 */
[----:B------:R-:W-:-:S04]  /*0b70*/  FSETP.GTU.FTZ.AND P1, PT, |R3|, +INF , PT ;  /* 0x7f8000000300780b */ /* 0x000fc80003f3c200 */
[----:B------:R-:W-:-:S13]  /*0b80*/  PLOP3.LUT P0, PT, P0, P1, PT, 0xf8, 0x8f ;  /* 0x00000000008f781c */ /* 0x000fda0000703f70 */
[----:B------:R-:W-:Y:S05]  /*0b90*/  @P0 BRA `(.L_x_12) ;  /* 0x00000004004c0947 */ /* 0x000fea0003800000 */
[----:B------:R-:W-:-:S13]  /*0ba0*/  LOP3.LUT P0, RZ, R8, 0x7fffffff, R7, 0xc8, !PT ;  /* 0x7fffffff08ff7812 */ /* 0x000fda000780c807 */
[----:B------:R-:W-:Y:S05]  /*0bb0*/  @!P0 BRA `(.L_x_13) ;  /* 0x00000004003c8947 */ /* 0x000fea0003800000 */
[C---:B------:R-:W-:Y:S02]  /*0bc0*/  FSETP.NEU.FTZ.AND P2, PT, |R0|.reuse, +INF , PT ;  /* 0x7f8000000000780b */ /* 0x040fe40003f5d200 */
[----:B------:R-:W-:Y:S02]  /*0bd0*/  FSETP.NEU.FTZ.AND P1, PT, |R3|, +INF , PT ;  /* 0x7f8000000300780b */ /* 0x000fe40003f3d200 */
[----:B------:R-:W-:-:S11]  /*0be0*/  FSETP.NEU.FTZ.AND P0, PT, |R0|, +INF , PT ;  /* 0x7f8000000000780b */ /* 0x000fd60003f1d200 */
[----:B------:R-:W-:Y:S05]  /*0bf0*/  @!P1 BRA !P2, `(.L_x_13) ;  /* 0x00000004002c9947 */ /* 0x000fea0005000000 */
[----:B------:R-:W-:-:S04]  /*0c00*/  LOP3.LUT P2, RZ, R7, 0x7fffffff, RZ, 0xc0, !PT ;  /* 0x7fffffff07ff7812 */ /* 0x000fc8000784c0ff */
[----:B------:R-:W-:-:S13]  /*0c10*/  PLOP3.LUT P1, PT, P1, P2, PT, 0x2f, 0xf2 ;  /* 0x0000000000f2781c */ /* 0x000fda0000f24577 */
[----:B------:R-:W-:Y:S05]  /*0c20*/  @P1 BRA `(.L_x_14) ;  /* 0x0000000400181947 */ /* 0x000fea0003800000 */
[----:B------:R-:W-:-:S04]  /*0c30*/  LOP3.LUT P1, RZ, R8, 0x7fffffff, RZ, 0xc0, !PT ;  /* 0x7fffffff08ff7812 */ /* 0x000fc8000782c0ff */
[----:B------:R-:W-:-:S13]  /*0c40*/  PLOP3.LUT P0, PT, P0, P1, PT, 0x2f, 0xf2 ;  /* 0x0000000000f2781c */ /* 0x000fda0000702577 */
[----:B------:R-:W-:Y:S05]  /*0c50*/  @P0 BRA `(.L_x_15) ;  /* 0x0000000400000947 */ /* 0x000fea0003800000 */
[----:B------:R-:W-:Y:S02]  /*0c60*/  ISETP.GE.AND P0, PT, R10, RZ, PT ;  /* 0x000000ff0a00720c */ /* 0x000fe40003f06270 */
[----:B------:R-:W-:-:S11]  /*0c70*/  ISETP.GE.AND P1, PT, R11, RZ, PT ;  /* 0x000000ff0b00720c */ /* 0x000fd60003f26270 */
[----:B------:R-:W-:Y:S02]  /*0c80*/  @P0 IMAD.MOV.U32 R9, RZ, RZ, RZ ;  /* 0x000000ffff090224 */ /* 0x000fe400078e00ff */
[----:B------:R-:W-:Y:S01]  /*0c90*/  @!P0 FFMA R7, R0, 1.84467440737095516160e+19, RZ ;  /* 0x5f80000000078823 */ /* 0x000fe200000000ff */
[----:B------:R-:W-:Y:S02]  /*0ca0*/  @!P0 IMAD.MOV.U32 R9, RZ, RZ, -0x40 ;  /* 0xffffffc0ff098424 */ /* 0x000fe400078e00ff */
[----:B------:R-:W-:Y:S02]  /*0cb0*/  @!P1 FFMA R8, R3, 1.84467440737095516160e+19, RZ ;  /* 0x5f80000003089823 */ /* 0x000fe400000000ff */
[----:B------:R-:W-:-:S07]  /*0cc0*/  @!P1 VIADD R9, R9, 0x40 ;  /* 0x0000004009099836 */ /* 0x000fce0000000000 */
.L_x_11:
[----:B------:R-:W-:Y:S01]  /*0cd0*/  LEA R3, R6, 0xc0800000, 0x17 ;  /* 0xc080000006037811 */ /* 0x000fe200078eb8ff */
[----:B------:R-:W-:Y:S01]  /*0ce0*/  VIADD R4, R4, 0xffffff81 ;  /* 0xffffff8104047836 */ /* 0x000fe20000000000 */
[----:B------:R-:W-:Y:S03]  /*0cf0*/  BSSY.RECONVERGENT B3, `(.L_x_16) ;  /* 0x0000035000037945 */ /* 0x000fe60003800200 */
[----:B------:R-:W-:Y:S02]  /*0d00*/  IMAD.IADD R3, R8, 0x1, -R3 ;  /* 0x0000000108037824 */ /* 0x000fe400078e0a03 */
[C---:B------:R-:W-:Y:S01]  /*0d10*/  IMAD R0, R4.reuse, -0x800000, R7 ;  /* 0xff80000004007824 */ /* 0x040fe200078e0207 */
[----:B------:R-:W-:Y:S01]  /*0d20*/  IADD3 R4, PT, PT, R4, 0x7f, -R6 ;  /* 0x0000007f04047810 */ /* 0x000fe20007ffe806 */
[----:B------:R-:W0:Y:S01]  /*0d30*/  MUFU.RCP R8, R3 ;  /* 0x0000000300087308 */ /* 0x000e220000001000 */
[----:B------:R-:W-:-:S03]  /*0d40*/  FADD.FTZ R11, -R3, -RZ ;  /* 0x800000ff030b7221 */ /* 0x000fc60000010100 */
[----:B------:R-:W-:Y:S02]  /*0d50*/  IMAD.IADD R4, R4, 0x1, R9 ;  /* 0x0000000104047824 */ /* 0x000fe400078e0209 */
[----:B0-----:R-:W-:-:S04]  /*0d60*/  FFMA R13, R8, R11, 1 ;  /* 0x3f800000080d7423 */ /* 0x001fc8000000000b */
[----:B------:R-:W-:-:S04]  /*0d70*/  FFMA R10, R8, R13, R8 ;  /* 0x0000000d080a7223 */ /* 0x000fc80000000008 */
[----:B------:R-:W-:-:S04]  /*0d80*/  FFMA R7, R0, R10, RZ ;  /* 0x0000000a00077223 */ /* 0x000fc800000000ff */
[----:B------:R-:W-:-:S04]  /*0d90*/  FFMA R8, R11, R7, R0 ;  /* 0x000000070b087223 */ /* 0x000fc80000000000 */
[----:B------:R-:W-:-:S04]  /*0da0*/  FFMA R7, R10, R8, R7 ;  /* 0x000000080a077223 */ /* 0x000fc80000000007 */
[----:B------:R-:W-:-:S04]  /*0db0*/  FFMA R8, R11, R7, R0 ;  /* 0x000000070b087223 */ /* 0x000fc80000000000 */
[----:B------:R-:W-:-:S05]  /*0dc0*/  FFMA R0, R10, R8, R7 ;  /* 0x000000080a007223 */ /* 0x000fca0000000007 */
[----:B------:R-:W-:-:S04]  /*0dd0*/  SHF.R.U32.HI R3, RZ, 0x17, R0 ;  /* 0x00000017ff037819 */ /* 0x000fc80000011600 */
[----:B------:R-:W-:-:S05]  /*0de0*/  LOP3.LUT R3, R3, 0xff, RZ, 0xc0, !PT ;  /* 0x000000ff03037812 */ /* 0x000fca00078ec0ff */
[----:B------:R-:W-:-:S04]  /*0df0*/  IMAD.IADD R9, R3, 0x1, R4 ;  /* 0x0000000103097824 */ /* 0x000fc800078e0204 */
[----:B------:R-:W-:-:S05]  /*0e00*/  VIADD R3, R9, 0xffffffff ;  /* 0xffffffff09037836 */ /* 0x000fca0000000000 */
[----:B------:R-:W-:-:S13]  /*0e10*/  ISETP.GE.U32.AND P0, PT, R3, 0xfe, PT ;  /* 0x000000fe0300780c */ /* 0x000fda0003f06070 */
[----:B------:R-:W-:Y:S05]  /*0e20*/  @!P0 BRA `(.L_x_17) ;  /* 0x0000000000808947 */ /* 0x000fea0003800000 */
[----:B------:R-:W-:-:S13]  /*0e30*/  ISETP.GT.AND P0, PT, R9, 0xfe, PT ;  /* 0x000000fe0900780c */ /* 0x000fda0003f04270 */
[----:B------:R-:W-:Y:S05]  /*0e40*/  @P0 BRA `(.L_x_18) ;  /* 0x00000000006c0947 */ /* 0x000fea0003800000 */
[----:B------:R-:W-:-:S13]  /*0e50*/  ISETP.GE.AND P0, PT, R9, 0x1, PT ;  /* 0x000000010900780c */ /* 0x000fda0003f06270 */
[----:B------:R-:W-:Y:S05]  /*0e60*/  @P0 BRA `(.L_x_19) ;  /* 0x0000000000740947 */ /* 0x000fea0003800000 */
[----:B------:R-:W-:Y:S02]  /*0e70*/  ISETP.GE.AND P0, PT, R9, -0x18, PT ;  /* 0xffffffe80900780c */ /* 0x000fe40003f06270 */
[----:B------:R-:W-:-:S11]  /*0e80*/  LOP3.LUT R0, R0, 0x80000000, RZ, 0xc0, !PT ;  /* 0x8000000000007812 */ /* 0x000fd600078ec0ff */
[----:B------:R-:W-:Y:S05]  /*0e90*/  @!P0 BRA `(.L_x_19) ;  /* 0x0000000000688947 */ /* 0x000fea0003800000 */
[CCC-:B------:R-:W-:Y:S01]  /*0ea0*/  FFMA.RZ R3, R10.reuse, R8.reuse, R7.reuse ;  /* 0x000000080a037223 */ /* 0x1c0fe2000000c007 */
[CCC-:B------:R-:W-:Y:S01]  /*0eb0*/  FFMA.RM R4, R10.reuse, R8.reuse, R7.reuse ;  /* 0x000000080a047223 */ /* 0x1c0fe20000004007 */
[C---:B------:R-:W-:Y:S02]  /*0ec0*/  ISETP.NE.AND P2, PT, R9.reuse, RZ, PT ;  /* 0x000000ff0900720c */ /* 0x040fe40003f45270 */
[----:B------:R-:W-:Y:S02]  /*0ed0*/  ISETP.NE.AND P1, PT, R9, RZ, PT ;  /* 0x000000ff0900720c */ /* 0x000fe40003f25270 */
[----:B------:R-:W-:Y:S01]  /*0ee0*/  LOP3.LUT R6, R3, 0x7fffff, RZ, 0xc0, !PT ;  /* 0x007fffff03067812 */ /* 0x000fe200078ec0ff */
[----:B------:R-:W-:Y:S01]  /*0ef0*/  FFMA.RP R3, R10, R8, R7 ;  /* 0x000000080a037223 */ /* 0x000fe20000008007 */
[----:B------:R-:W-:Y:S02]  /*0f00*/  VIADD R7, R9, 0x20 ;  /* 0x0000002009077836 */ /* 0x000fe40000000000 */
[----:B------:R-:W-:Y:S01]  /*0f10*/  LOP3.LUT R6, R6, 0x800000, RZ, 0xfc, !PT ;  /* 0x0080000006067812 */ /* 0x000fe200078efcff */
[----:B------:R-:W-:Y:S01]  /*0f20*/  IMAD.MOV R8, RZ, RZ, -R9 ;  /* 0x000000ffff087224 */ /* 0x000fe200078e0a09 */
[----:B------:R-:W-:-:S02]  /*0f30*/  FSETP.NEU.FTZ.AND P0, PT, R3, R4, PT ;  /* 0x000000040300720b */ /* 0x000fc40003f1d000 */
[----:B------:R-:W-:Y:S02]  /*0f40*/  SHF.L.U32 R7, R6, R7, RZ ;  /* 0x0000000706077219 */ /* 0x000fe400000006ff */
[----:B------:R-:W-:Y:S02]  /*0f50*/  SEL R3, R8, RZ, P2 ;  /* 0x000000ff08037207 */ /* 0x000fe40001000000 */
[----:B------:R-:W-:Y:S02]  /*0f60*/  ISETP.NE.AND P1, PT, R7, RZ, P1 ;  /* 0x000000ff0700720c */ /* 0x000fe40000f25270 */
[----:B------:R-:W-:Y:S02]  /*0f70*/  SHF.R.U32.HI R3, RZ, R3, R6 ;  /* 0x00000003ff037219 */ /* 0x000fe40000011606 */
[----:B------:R-:W-:Y:S02]  /*0f80*/  PLOP3.LUT P0, PT, P0, P1, PT, 0xf8, 0x8f ;  /* 0x00000000008f781c */ /* 0x000fe40000703f70 */
[----:B------:R-:W-:-:S02]  /*0f90*/  SHF.R.U32.HI R7, RZ, 0x1, R3 ;  /* 0x00000001ff077819 */ /* 0x000fc40000011603 */
[----:B------:R-:W-:-:S04]  /*0fa0*/  SEL R4, RZ, 0x1, !P0 ;  /* 0x00000001ff047807 */ /* 0x000fc80004000000 */
[----:B------:R-:W-:-:S04]  /*0fb0*/  LOP3.LUT R4, R4, 0x1, R7, 0xf8, !PT ;  /* 0x0000000104047812 */ /* 0x000fc800078ef807 */
[----:B------:R-:W-:-:S05]  /*0fc0*/  LOP3.LUT R4, R4, R3, RZ, 0xc0, !PT ;  /* 0x0000000304047212 */ /* 0x000fca00078ec0ff */
[----:B------:R-:W-:-:S05]  /*0fd0*/  IMAD.IADD R7, R7, 0x1, R4 ;  /* 0x0000000107077824 */ /* 0x000fca00078e0204 */
[----:B------:R-:W-:Y:S01]  /*0fe0*/  LOP3.LUT R0, R7, R0, RZ, 0xfc, !PT ;  /* 0x0000000007007212 */ /* 0x000fe200078efcff */
[----:B------:R-:W-:Y:S06]  /*0ff0*/  BRA `(.L_x_19) ;  /* 0x0000000000107947 */ /* 0x000fec0003800000 */
.L_x_18:
[----:B------:R-:W-:-:S04]  /*1000*/  LOP3.LUT R0, R0, 0x80000000, RZ, 0xc0, !PT ;  /* 0x8000000000007812 */ /* 0x000fc800078ec0ff */
[----:B------:R-:W-:Y:S01]  /*1010*/  LOP3.LUT R0, R0, 0x7f800000, RZ, 0xfc, !PT ;  /* 0x7f80000000007812 */ /* 0x000fe200078efcff */
[----:B------:R-:W-:Y:S06]  /*1020*/  BRA `(.L_x_19) ;  /* 0x0000000000047947 */ /* 0x000fec0003800000 */
.L_x_17:
[----:B------:R-:W-:-:S07]  /*1030*/  IMAD R0, R4, 0x800000, R0 ;  /* 0x0080000004007824 */ /* 0x000fce00078e0200 */
.L_x_19:
[----:B------:R-:W-:Y:S05]  /*1040*/  BSYNC.RECONVERGENT B3 ;  /* 0x0000000000037941 */ /* 0x000fea0003800200 */
.L_x_16:
[----:B------:R-:W-:Y:S05]  /*1050*/  BRA `(.L_x_20) ;  /* 0x0000000000207947 */ /* 0x000fea0003800000 */
.L_x_15:
[----:B------:R-:W-:-:S04]  /*1060*/  LOP3.LUT R0, R8, 0x80000000, R7, 0x48, !PT ;  /* 0x8000000008007812 */ /* 0x000fc800078e4807 */
[----:B------:R-:W-:Y:S01]  /*1070*/  LOP3.LUT R0, R0, 0x7f800000, RZ, 0xfc, !PT ;  /* 0x7f80000000007812 */ /* 0x000fe200078efcff */
[----:B------:R-:W-:Y:S06]  /*1080*/  BRA `(.L_x_20) ;  /* 0x0000000000147947 */ /* 0x000fec0003800000 */
.L_x_14:
[----:B------:R-:W-:Y:S01]  /*1090*/  LOP3.LUT R0, R8, 0x80000000, R7, 0x48, !PT ;  /* 0x8000000008007812 */ /* 0x000fe200078e4807 */
[----:B------:R-:W-:Y:S06]  /*10a0*/  BRA `(.L_x_20) ;  /* 0x00000000000c7947 */ /* 0x000fec0003800000 */
.L_x_13:
[----:B------:R-:W0:Y:S01]  /*10b0*/  MUFU.RSQ R0, -QNAN ;  /* 0xffc0000000007908 */ /* 0x000e220000001400 */
[----:B------:R-:W-:Y:S05]  /*10c0*/  BRA `(.L_x_20) ;  /* 0x0000000000047947 */ /* 0x000fea0003800000 */
.L_x_12:
[----:B------:R-:W-:-:S07]  /*10d0*/  FADD.FTZ R0, R0, R3 ;  /* 0x0000000300007221 */ /* 0x000fce0000010000 */
.L_x_20:
[----:B------:R-:W-:Y:S05]  /*10e0*/  BSYNC.RECONVERGENT B2 ;  /* 0x0000000000027941 */ /* 0x000fea0003800200 */
.L_x_10:
[----:B------:R-:W-:-:S04]  /*10f0*/  IMAD.MOV.U32 R3, RZ, RZ, 0x0 ;  /* 0x00000000ff037424 */ /* 0x000fc800078e00ff */
[----:B0-----:R-:W-:Y:S05]  /*1100*/  RET.REL.NODEC R2 `(_Z6updatePfii) ;  /* 0xffffffec02bc7950 */ /* 0x001fea0003c3ffff */
.L_x_21:
[----:B------:R-:W-:-:S00]  /*1110*/  BRA `(.L_x_21) ;  /* 0xfffffffc00fc7947 */ /* 0x000fc0000383ffff */
[----:B------:R-:W-:-:S00]  /*1120*/  NOP ;  /* 0x0000000000007918 */ /* 0x000fc00000000000 */
        /* <DEDUP_REMOVED lines=13> */
.L_x_22:


//--------------------- .nv.global.init           --------------------------
	.section	.nv.global.init,"aw",@progbits
	.align	4
.nv.global.init:
	.type		__cudart_i2opi_f,@object
	.size		__cudart_i2opi_f,(.L_0 - __cudart_i2opi_f)
__cudart_i2opi_f:
        /*0000*/ 	.byte	0x41, 0x90, 0x43, 0x3c, 0x99, 0x95, 0x62, 0xdb, 0xc0, 0xdd, 0x34, 0xf5, 0xd1, 0x57, 0x27, 0xfc
        /*0010*/ 	.byte	0x29, 0x15, 0x44, 0x4e, 0x6e, 0x83, 0xf9, 0xa2
.L_0:


//--------------------- .nv.shared.reserved.0     --------------------------
	.section	.nv.shared.reserved.0,"aw",@nobits
	.weak		__nv_reservedSMEM_offset_0_alias
	.size		__nv_reservedSMEM_offset_0_alias, 0, 64
	.other		__nv_reservedSMEM_offset_0_alias,@"STO_CUDA_RESERVED_SHARED STV_DEFAULT"
__nv_reservedSMEM_offset_0_alias:
	.zero		0
	.zero		64


//--------------------- .nv.constant0._Z6updatePfii --------------------------
	.section	.nv.constant0._Z6updatePfii,"a",@progbits
	.sectionflags	@""
	.align	4
.nv.constant0._Z6updatePfii:
	.zero		912


//--------------------- SYMBOLS --------------------------

	.type		.nv.reservedSmem.offset0,@object
	.size		.nv.reservedSmem.offset0,0x4
